//
// Generated by NVIDIA NVVM Compiler
//
// Compiler Build ID: CL-36424714
// Cuda compilation tools, release 13.0, V13.0.88
// Based on NVVM 20.0.0
//

.version 9.0
.target sm_100
.address_size 64

	// .globl	_Z9next_turnPPiS0_ii

.visible .entry _Z9next_turnPPiS0_ii(
	.param .u64 .ptr .align 1 _Z9next_turnPPiS0_ii_param_0,
	.param .u64 .ptr .align 1 _Z9next_turnPPiS0_ii_param_1,
	.param .u32 _Z9next_turnPPiS0_ii_param_2,
	.param .u32 _Z9next_turnPPiS0_ii_param_3
)
{
	.reg .pred 	%p<31>;
	.reg .b32 	%r<81>;
	.reg .b64 	%rd<55>;

	ld.param.u64 	%rd3, [_Z9next_turnPPiS0_ii_param_0];
	ld.param.u64 	%rd4, [_Z9next_turnPPiS0_ii_param_1];
	ld.param.u32 	%r9, [_Z9next_turnPPiS0_ii_param_2];
	ld.param.u32 	%r8, [_Z9next_turnPPiS0_ii_param_3];
	mov.u32 	%r10, %tid.x;
	mov.u32 	%r11, %ctaid.x;
	mov.u32 	%r12, %ntid.x;
	mad.lo.s32 	%r1, %r11, %r12, %r10;
	setp.gt.s32 	%p1, %r1, %r9;
	setp.eq.s32 	%p2, %r1, 0;
	or.pred  	%p3, %p2, %p1;
	setp.lt.s32 	%p4, %r8, 3;
	or.pred  	%p5, %p3, %p4;
	@%p5 bra 	$L__BB0_6;
	cvta.to.global.u64 	%rd5, %rd3;
	cvta.to.global.u64 	%rd6, %rd4;
	mul.wide.s32 	%rd7, %r1, 8;
	add.s64 	%rd1, %rd5, %rd7;
	add.s64 	%rd2, %rd6, %rd7;
	setp.eq.s32 	%p6, %r8, 3;
	mov.b32 	%r80, 1;
	@%p6 bra 	$L__BB0_4;
	and.b32  	%r16, %r8, 2147483646;
	add.s32 	%r2, %r16, -4;
	mov.b32 	%r79, 0;
	mov.b32 	%r78, 1;
	mul.wide.s32 	%rd18, %r1, 4;
$L__BB0_3:
	ld.global.u64 	%rd8, [%rd1+-8];
	cvta.to.global.u64 	%rd9, %rd8;
	mul.wide.u32 	%rd10, %r78, 4;
	add.s64 	%rd11, %rd9, %rd10;
	ld.global.u32 	%r17, [%rd11+-4];
	ld.global.u32 	%r18, [%rd11];
	add.s32 	%r19, %r18, %r17;
	ld.global.u32 	%r20, [%rd11+4];
	add.s32 	%r21, %r19, %r20;
	ld.global.u64 	%rd12, [%rd1];
	cvta.to.global.u64 	%rd13, %rd12;
	add.s64 	%rd14, %rd13, %rd10;
	ld.global.u32 	%r22, [%rd14+4];
	add.s32 	%r23, %r21, %r22;
	ld.global.u64 	%rd15, [%rd1+8];
	cvta.to.global.u64 	%rd16, %rd15;
	add.s64 	%rd17, %rd16, %rd10;
	ld.global.u32 	%r24, [%rd17+-4];
	add.s32 	%r25, %r23, %r24;
	ld.global.u32 	%r26, [%rd17];
	add.s32 	%r27, %r25, %r26;
	ld.global.u32 	%r28, [%rd17+4];
	add.s32 	%r29, %r27, %r28;
	ld.global.u32 	%r30, [%rd14+-4];
	add.s32 	%r31, %r29, %r30;
	add.s64 	%rd19, %rd13, %rd18;
	ld.global.u32 	%r33, [%rd19];
	setp.eq.s32 	%p7, %r33, 1;
	and.b32  	%r35, %r31, -2;
	setp.eq.s32 	%p8, %r35, 2;
	and.pred  	%p9, %p7, %p8;
	setp.eq.s32 	%p10, %r33, 0;
	setp.eq.s32 	%p11, %r31, 3;
	and.pred  	%p12, %p10, %p11;
	or.pred  	%p13, %p9, %p12;
	selp.u32 	%r36, 1, 0, %p13;
	ld.global.u64 	%rd20, [%rd2];
	cvta.to.global.u64 	%rd21, %rd20;
	add.s64 	%rd22, %rd21, %rd10;
	st.global.u32 	[%rd22], %r36;
	ld.global.u64 	%rd23, [%rd1+-8];
	cvta.to.global.u64 	%rd24, %rd23;
	add.s64 	%rd25, %rd24, %rd10;
	ld.global.u32 	%r37, [%rd25];
	ld.global.u32 	%r38, [%rd25+4];
	add.s32 	%r39, %r38, %r37;
	add.s32 	%r80, %r78, 2;
	ld.global.u32 	%r40, [%rd25+8];
	add.s32 	%r41, %r39, %r40;
	ld.global.u64 	%rd26, [%rd1];
	cvta.to.global.u64 	%rd27, %rd26;
	add.s64 	%rd28, %rd27, %rd10;
	ld.global.u32 	%r42, [%rd28+8];
	add.s32 	%r43, %r41, %r42;
	ld.global.u64 	%rd29, [%rd1+8];
	cvta.to.global.u64 	%rd30, %rd29;
	add.s64 	%rd31, %rd30, %rd10;
	ld.global.u32 	%r44, [%rd31];
	add.s32 	%r45, %r43, %r44;
	ld.global.u32 	%r46, [%rd31+4];
	add.s32 	%r47, %r45, %r46;
	ld.global.u32 	%r48, [%rd31+8];
	add.s32 	%r49, %r47, %r48;
	ld.global.u32 	%r50, [%rd28];
	add.s32 	%r51, %r49, %r50;
	add.s64 	%rd32, %rd27, %rd18;
	ld.global.u32 	%r53, [%rd32];
	setp.eq.s32 	%p14, %r53, 1;
	and.b32  	%r55, %r51, -2;
	setp.eq.s32 	%p15, %r55, 2;
	and.pred  	%p16, %p14, %p15;
	setp.eq.s32 	%p17, %r53, 0;
	setp.eq.s32 	%p18, %r51, 3;
	and.pred  	%p19, %p17, %p18;
	or.pred  	%p20, %p16, %p19;
	selp.u32 	%r56, 1, 0, %p20;
	ld.global.u64 	%rd33, [%rd2];
	cvta.to.global.u64 	%rd34, %rd33;
	add.s64 	%rd35, %rd34, %rd10;
	st.global.u32 	[%rd35+4], %r56;
	add.s32 	%r6, %r78, 1;
	setp.ne.s32 	%p21, %r79, %r2;
	mov.u32 	%r78, %r80;
	mov.u32 	%r79, %r6;
	@%p21 bra 	$L__BB0_3;
$L__BB0_4:
	and.b32  	%r57, %r8, 1;
	setp.eq.b32 	%p22, %r57, 1;
	not.pred 	%p23, %p22;
	@%p23 bra 	$L__BB0_6;
	ld.global.u64 	%rd36, [%rd1+-8];
	cvta.to.global.u64 	%rd37, %rd36;
	mul.wide.s32 	%rd38, %r80, 4;
	add.s64 	%rd39, %rd37, %rd38;
	ld.global.u32 	%r58, [%rd39+-4];
	mul.wide.u32 	%rd40, %r80, 4;
	add.s64 	%rd41, %rd37, %rd40;
	ld.global.u32 	%r59, [%rd41];
	add.s32 	%r60, %r59, %r58;
	ld.global.u32 	%r61, [%rd41+4];
	add.s32 	%r62, %r60, %r61;
	ld.global.u64 	%rd42, [%rd1];
	cvta.to.global.u64 	%rd43, %rd42;
	add.s64 	%rd44, %rd43, %rd40;
	ld.global.u32 	%r63, [%rd44+4];
	add.s32 	%r64, %r62, %r63;
	ld.global.u64 	%rd45, [%rd1+8];
	cvta.to.global.u64 	%rd46, %rd45;
	add.s64 	%rd47, %rd46, %rd38;
	ld.global.u32 	%r65, [%rd47+-4];
	add.s32 	%r66, %r64, %r65;
	add.s64 	%rd48, %rd46, %rd40;
	ld.global.u32 	%r67, [%rd48];
	add.s32 	%r68, %r66, %r67;
	ld.global.u32 	%r69, [%rd48+4];
	add.s32 	%r70, %r68, %r69;
	add.s64 	%rd49, %rd43, %rd38;
	ld.global.u32 	%r71, [%rd49+-4];
	add.s32 	%r72, %r70, %r71;
	mul.wide.s32 	%rd50, %r1, 4;
	add.s64 	%rd51, %rd43, %rd50;
	ld.global.u32 	%r74, [%rd51];
	setp.eq.s32 	%p24, %r74, 1;
	and.b32  	%r76, %r72, -2;
	setp.eq.s32 	%p25, %r76, 2;
	and.pred  	%p26, %p24, %p25;
	setp.eq.s32 	%p27, %r74, 0;
	setp.eq.s32 	%p28, %r72, 3;
	and.pred  	%p29, %p27, %p28;
	or.pred  	%p30, %p26, %p29;
	selp.u32 	%r77, 1, 0, %p30;
	ld.global.u64 	%rd52, [%rd2];
	cvta.to.global.u64 	%rd53, %rd52;
	add.s64 	%rd54, %rd53, %rd40;
	st.global.u32 	[%rd54], %r77;
$L__BB0_6:
	ret;

}


// ===== COMPILED SASS (sm_100) =====

	.target	sm_100

	.elftype	@"ET_EXEC"


//--------------------- .note.nv.tkinfo           --------------------------
	.section	.note.nv.tkinfo,"",@"SHT_NOTE"
	.sectionflags	@"SHF_NOTE_NV_TKINFO"
	.tkinfo
        /*0018*/ 	.word	0x00000002
        /*0030*/ 	.string	""
        /*0030*/ 	.string	"ptxas"
        /*0030*/ 	.string	"Cuda compilation tools, release 13.0, V13.0.88"
        /*0030*/ 	.string	"Build cuda_13.0.r13.0/compiler.36424714_0"
        /*0030*/ 	.string	"-arch sm_100 -m 64 "



//--------------------- .note.nv.cuinfo           --------------------------
	.section	.note.nv.cuinfo,"",@"SHT_NOTE"
	.sectionflags	@"SHF_NOTE_NV_CUINFO"
        /*0018*/ 	.short	0x0002
        /*001a*/ 	.short	0x0064
        /*001c*/ 	.short	0x0082
	.zero		2


//--------------------- .nv.info                  --------------------------
	.section	.nv.info,"",@"SHT_CUDA_INFO"
	.align	4


	//----- nvinfo : EIATTR_REGCOUNT
	.align		4
        /*0000*/ 	.byte	0x04, 0x2f
        /*0002*/ 	.short	(.L_1 - .L_0)
	.align		4
.L_0:
        /*0004*/ 	.word	index@(_Z9next_turnPPiS0_ii)
        /*0008*/ 	.word	0x00000020


	//----- nvinfo : EIATTR_FRAME_SIZE
	.align		4
.L_1:
        /*000c*/ 	.byte	0x04, 0x11
        /*000e*/ 	.short	(.L_3 - .L_2)
	.align		4
.L_2:
        /*0010*/ 	.word	index@(_Z9next_turnPPiS0_ii)
        /*0014*/ 	.word	0x00000000


	//----- nvinfo : EIATTR_MIN_STACK_SIZE
	.align		4
.L_3:
        /*0018*/ 	.byte	0x04, 0x12
        /*001a*/ 	.short	(.L_5 - .L_4)
	.align		4
.L_4:
        /*001c*/ 	.word	index@(_Z9next_turnPPiS0_ii)
        /*0020*/ 	.word	0x00000000
.L_5:


//--------------------- .nv.compat                --------------------------
	.section	.nv.compat,"",@"SHT_CUDA_COMPAT_INFO"
	.align	4
        /*0000*/ 	.byte	0x02, 0x09, 0x00, 0x00, 0x02, 0x02, 0x01, 0x00, 0x02, 0x05, 0x05, 0x00, 0x03, 0x07, 0x01, 0x01
        /*0010*/ 	.byte	0x02, 0x03, 0x00, 0x00, 0x02, 0x06, 0x01, 0x00, 0x04, 0x0b, 0x08, 0x00, 0x09, 0x00, 0x00, 0x00
        /*0020*/ 	.byte	0x00, 0x00, 0x00, 0x00


//--------------------- .nv.info._Z9next_turnPPiS0_ii --------------------------
	.section	.nv.info._Z9next_turnPPiS0_ii,"",@"SHT_CUDA_INFO"
	.sectionflags	@""
	.align	4


	//----- nvinfo : EIATTR_CUDA_API_VERSION
	.align		4
        /*0000*/ 	.byte	0x04, 0x37
        /*0002*/ 	.short	(.L_7 - .L_6)
.L_6:
        /*0004*/ 	.word	0x00000082


	//----- nvinfo : EIATTR_KPARAM_INFO
	.align		4
.L_7:
        /*0008*/ 	.byte	0x04, 0x17
        /*000a*/ 	.short	(.L_9 - .L_8)
.L_8:
        /*000c*/ 	.word	0x00000000
        /*0010*/ 	.short	0x0003
        /*0012*/ 	.short	0x0014
        /*0014*/ 	.byte	0x00, 0xf0, 0x11, 0x00


	//----- nvinfo : EIATTR_KPARAM_INFO
	.align		4
.L_9:
        /*0018*/ 	.byte	0x04, 0x17
        /*001a*/ 	.short	(.L_11 - .L_10)
.L_10:
        /*001c*/ 	.word	0x00000000
        /*0020*/ 	.short	0x0002
        /*0022*/ 	.short	0x0010
        /*0024*/ 	.byte	0x00, 0xf0, 0x11, 0x00


	//----- nvinfo : EIATTR_KPARAM_INFO
	.align		4
.L_11:
        /*0028*/ 	.byte	0x04, 0x17
        /*002a*/ 	.short	(.L_13 - .L_12)
.L_12:
        /*002c*/ 	.word	0x00000000
        /*0030*/ 	.short	0x0001
        /*0032*/ 	.short	0x0008
        /*0034*/ 	.byte	0x00, 0xf5, 0x21, 0x00


	//----- nvinfo : EIATTR_KPARAM_INFO
	.align		4
.L_13:
        /*0038*/ 	.byte	0x04, 0x17
        /*003a*/ 	.short	(.L_15 - .L_14)
.L_14:
        /*003c*/ 	.word	0x00000000
        /*0040*/ 	.short	0x0000
        /*0042*/ 	.short	0x0000
        /*0044*/ 	.byte	0x00, 0xf5, 0x21, 0x00


	//----- nvinfo : EIATTR_SPARSE_MMA_MASK
	.align		4
.L_15:
        /*0048*/ 	.byte	0x03, 0x50
        /*004a*/ 	.short	0x0000


	//----- nvinfo : EIATTR_MAXREG_COUNT
	.align		4
        /*004c*/ 	.byte	0x03, 0x1b
        /*004e*/ 	.short	0x00ff


	//----- nvinfo : EIATTR_MERCURY_ISA_VERSION
	.align		4
        /*0050*/ 	.byte	0x03, 0x5f
        /*0052*/ 	.short	0x0101


	//----- nvinfo : EIATTR_VRC_CTA_INIT_COUNT
	.align		4
        /*0054*/ 	.byte	0x02, 0x4a
	.zero		1
	.zero		1


	//----- nvinfo : EIATTR_EXIT_INSTR_OFFSETS
	.align		4
        /*0058*/ 	.byte	0x04, 0x1c
        /*005a*/ 	.short	(.L_17 - .L_16)


	//   ....[0]....
.L_16:
        /*005c*/ 	.word	0x00000090


	//   ....[1]....
        /*0060*/ 	.word	0x00000590


	//   ....[2]....
        /*0064*/ 	.word	0x000007b0


	//----- nvinfo : EIATTR_CBANK_PARAM_SIZE
	.align		4
.L_17:
        /*0068*/ 	.byte	0x03, 0x19
        /*006a*/ 	.short	0x0018


	//----- nvinfo : EIATTR_PARAM_CBANK
	.align		4
        /*006c*/ 	.byte	0x04, 0x0a
        /*006e*/ 	.short	(.L_19 - .L_18)
	.align		4
.L_18:
        /*0070*/ 	.word	index@(.nv.constant0._Z9next_turnPPiS0_ii)
        /*0074*/ 	.short	0x0380
        /*0076*/ 	.short	0x0018


	//----- nvinfo : EIATTR_SW_WAR
	.align		4
.L_19:
        /*0078*/ 	.byte	0x04, 0x36
        /*007a*/ 	.short	(.L_21 - .L_20)
.L_20:
        /*007c*/ 	.word	0x00000008
.L_21:


//--------------------- .nv.callgraph             --------------------------
	.section	.nv.callgraph,"",@"SHT_CUDA_CALLGRAPH"
	.align	4
	.sectionentsize	8
	.align		4
        /*0000*/ 	.word	0x00000000
	.align		4
        /*0004*/ 	.word	0xffffffff
	.align		4
        /*0008*/ 	.word	0x00000000
	.align		4
        /*000c*/ 	.word	0xfffffffe
	.align		4
        /*0010*/ 	.word	0x00000000
	.align		4
        /*0014*/ 	.word	0xfffffffd
	.align		4
        /*0018*/ 	.word	0x00000000
	.align		4
        /*001c*/ 	.word	0xfffffffc


//--------------------- .text._Z9next_turnPPiS0_ii --------------------------
	.section	.text._Z9next_turnPPiS0_ii,"ax",@progbits
	.align	128
        .global         _Z9next_turnPPiS0_ii
        .type           _Z9next_turnPPiS0_ii,@function
        .size           _Z9next_turnPPiS0_ii,(.L_x_3 - _Z9next_turnPPiS0_ii)
        .other          _Z9next_turnPPiS0_ii,@"STO_CUDA_ENTRY STV_DEFAULT"
_Z9next_turnPPiS0_ii:
.text._Z9next_turnPPiS0_ii:
[----:B------:R-:W-:Y:S01]  /*0000*/  LDC R1, c[0x0][0x37c] ;  /* 0x0000df00ff017b82 */ /* 0x000fe20000000800 */
[----:B------:R-:W0:Y:S07]  /*0010*/  S2R R9, SR_TID.X ;  /* 0x0000000000097919 */ /* 0x000e2e0000002100 */
[----:B------:R-:W0:Y:S08]  /*0020*/  S2UR UR4, SR_CTAID.X ;  /* 0x00000000000479c3 */ /* 0x000e300000002500 */
[----:B------:R-:W0:Y:S08]  /*0030*/  LDC R0, c[0x0][0x360] ;  /* 0x0000d800ff007b82 */ /* 0x000e300000000800 */
[----:B------:R-:W1:Y:S01]  /*0040*/  LDC.64 R6, c[0x0][0x390] ;  /* 0x0000e400ff067b82 */ /* 0x000e620000000a00 */
[----:B0-----:R-:W-:-:S05]  /*0050*/  IMAD R9, R0, UR4, R9 ;  /* 0x0000000400097c24 */ /* 0x001fca000f8e0209 */
[----:B-1----:R-:W-:-:S04]  /*0060*/  ISETP.GT.AND P0, PT, R9, R6, PT ;  /* 0x000000060900720c */ /* 0x002fc80003f04270 */
[----:B------:R-:W-:-:S04]  /*0070*/  ISETP.EQ.OR P0, PT, R9, RZ, P0 ;  /* 0x000000ff0900720c */ /* 0x000fc80000702670 */
[----:B------:R-:W-:-:S13]  /*0080*/  ISETP.LT.OR P0, PT, R7, 0x3, P0 ;  /* 0x000000030700780c */ /* 0x000fda0000701670 */
[----:B------:R-:W-:Y:S05]  /*0090*/  @P0 EXIT ;  /* 0x000000000000094d */ /* 0x000fea0003800000 */
[----:B------:R-:W0:Y:S01]  /*00a0*/  LDC.64 R2, c[0x0][0x380] ;  /* 0x0000e000ff027b82 */ /* 0x000e220000000a00 */
[----:B------:R-:W-:Y:S01]  /*00b0*/  ISETP.NE.AND P0, PT, R7, 0x3, PT ;  /* 0x000000030700780c */ /* 0x000fe20003f05270 */
[----:B------:R-:W1:Y:S01]  /*00c0*/  LDCU.64 UR4, c[0x0][0x358] ;  /* 0x00006b00ff0477ac */ /* 0x000e620008000a00 */
[----:B------:R-:W-:-:S05]  /*00d0*/  IMAD.MOV.U32 R11, RZ, RZ, 0x1 ;  /* 0x00000001ff0b7424 */ /* 0x000fca00078e00ff */
[----:B------:R-:W2:Y:S01]  /*00e0*/  LDC.64 R4, c[0x0][0x388] ;  /* 0x0000e200ff047b82 */ /* 0x000ea20000000a00 */
[----:B0-----:R-:W-:-:S04]  /*00f0*/  IMAD.WIDE R2, R9, 0x8, R2 ;  /* 0x0000000809027825 */ /* 0x001fc800078e0202 */
[----:B--2---:R-:W-:Y:S01]  /*0100*/  IMAD.WIDE R4, R9, 0x8, R4 ;  /* 0x0000000809047825 */ /* 0x004fe200078e0204 */
[----:B-1----:R-:W-:Y:S06]  /*0110*/  @!P0 BRA `(.L_x_0) ;  /* 0x0000000400148947 */ /* 0x002fec0003800000 */
[----:B------:R-:W-:Y:S01]  /*0120*/  LOP3.LUT R0, R7, 0x7ffffffe, RZ, 0xc0, !PT ;  /* 0x7ffffffe07007812 */ /* 0x000fe200078ec0ff */
[----:B------:R-:W-:Y:S02]  /*0130*/  IMAD.MOV.U32 R11, RZ, RZ, RZ ;  /* 0x000000ffff0b7224 */ /* 0x000fe400078e00ff */
[----:B------:R-:W-:Y:S02]  /*0140*/  IMAD.MOV.U32 R6, RZ, RZ, 0x1 ;  /* 0x00000001ff067424 */ /* 0x000fe400078e00ff */
[----:B------:R-:W-:-:S07]  /*0150*/  VIADD R0, R0, 0xfffffffc ;  /* 0xfffffffc00007836 */ /* 0x000fce0000000000 */
.L_x_1:
[----:B0-----:R-:W2:Y:S04]  /*0160*/  LDG.E.64 R14, desc[UR4][R2.64+-0x8] ;  /* 0xfffff804020e7981 */ /* 0x001ea8000c1e1b00 */
[----:B------:R-:W3:Y:S04]  /*0170*/  LDG.E.64 R16, desc[UR4][R2.64+0x8] ;  /* 0x0000080402107981 */ /* 0x000ee8000c1e1b00 */
[----:B------:R-:W4:Y:S01]  /*0180*/  LDG.E.64 R12, desc[UR4][R2.64] ;  /* 0x00000004020c7981 */ /* 0x000f22000c1e1b00 */
[----:B--2---:R-:W-:-:S04]  /*0190*/  IMAD.WIDE.U32 R22, R6, 0x4, R14 ;  /* 0x0000000406167825 */ /* 0x004fc800078e000e */
[C---:B---3--:R-:W-:Y:S01]  /*01a0*/  IMAD.WIDE.U32 R16, R6.reuse, 0x4, R16 ;  /* 0x0000000406107825 */ /* 0x048fe200078e0010 */
[----:B------:R-:W2:Y:S03]  /*01b0*/  LDG.E R8, desc[UR4][R22.64+-0x4] ;  /* 0xfffffc0416087981 */ /* 0x000ea6000c1e1900 */
[--C-:B----4-:R-:W-:Y:S01]  /*01c0*/  IMAD.WIDE.U32 R14, R6, 0x4, R12.reuse ;  /* 0x00000004060e7825 */ /* 0x110fe200078e000c */
[----:B------:R-:W2:Y:S04]  /*01d0*/  LDG.E R21, desc[UR4][R22.64] ;  /* 0x0000000416157981 */ /* 0x000ea8000c1e1900 */
[----:B------:R-:W2:Y:S04]  /*01e0*/  LDG.E R20, desc[UR4][R22.64+0x4] ;  /* 0x0000040416147981 */ /* 0x000ea8000c1e1900 */
[----:B------:R-:W3:Y:S04]  /*01f0*/  LDG.E R24, desc[UR4][R16.64+-0x4] ;  /* 0xfffffc0410187981 */ /* 0x000ee8000c1e1900 */
[----:B------:R-:W3:Y:S04]  /*0200*/  LDG.E R25, desc[UR4][R14.64+0x4] ;  /* 0x000004040e197981 */ /* 0x000ee8000c1e1900 */
[----:B------:R-:W4:Y:S04]  /*0210*/  LDG.E R10, desc[UR4][R16.64] ;  /* 0x00000004100a7981 */ /* 0x000f28000c1e1900 */
[----:B------:R-:W4:Y:S04]  /*0220*/  LDG.E R26, desc[UR4][R16.64+0x4] ;  /* 0x00000404101a7981 */ /* 0x000f28000c1e1900 */
[----:B------:R-:W5:Y:S01]  /*0230*/  LDG.E R27, desc[UR4][R14.64+-0x4] ;  /* 0xfffffc040e1b7981 */ /* 0x000f62000c1e1900 */
[----:B------:R-:W-:-:S03]  /*0240*/  IMAD.WIDE R18, R9, 0x4, R12 ;  /* 0x0000000409127825 */ /* 0x000fc600078e020c */
[----:B------:R-:W5:Y:S04]  /*0250*/  LDG.E.64 R12, desc[UR4][R4.64] ;  /* 0x00000004040c7981 */ /* 0x000f68000c1e1b00 */
[----:B------:R-:W5:Y:S01]  /*0260*/  LDG.E R18, desc[UR4][R18.64] ;  /* 0x0000000412127981 */ /* 0x000f62000c1e1900 */
[----:B--2---:R-:W-:-:S04]  /*0270*/  IADD3 R8, PT, PT, R20, R21, R8 ;  /* 0x0000001514087210 */ /* 0x004fc80007ffe008 */
[----:B---3--:R-:W-:-:S04]  /*0280*/  IADD3 R25, PT, PT, R24, R8, R25 ;  /* 0x0000000818197210 */ /* 0x008fc80007ffe019 */
[----:B----4-:R-:W-:-:S05]  /*0290*/  IADD3 R10, PT, PT, R26, R25, R10 ;  /* 0x000000191a0a7210 */ /* 0x010fca0007ffe00a */
[----:B-----5:R-:W-:-:S05]  /*02a0*/  IMAD.IADD R10, R10, 0x1, R27 ;  /* 0x000000010a0a7824 */ /* 0x020fca00078e021b */
[C---:B------:R-:W-:Y:S02]  /*02b0*/  LOP3.LUT R8, R10.reuse, 0xfffffffe, RZ, 0xc0, !PT ;  /* 0xfffffffe0a087812 */ /* 0x040fe400078ec0ff */
[----:B------:R-:W-:Y:S02]  /*02c0*/  ISETP.NE.AND P0, PT, R10, 0x3, PT ;  /* 0x000000030a00780c */ /* 0x000fe40003f05270 */
[----:B------:R-:W-:Y:S02]  /*02d0*/  ISETP.NE.AND P1, PT, R8, 0x2, PT ;  /* 0x000000020800780c */ /* 0x000fe40003f25270 */
[C---:B------:R-:W-:Y:S02]  /*02e0*/  ISETP.EQ.AND P0, PT, R18.reuse, RZ, !P0 ;  /* 0x000000ff1200720c */ /* 0x040fe40004702270 */
[----:B------:R-:W-:-:S04]  /*02f0*/  ISETP.EQ.AND P1, PT, R18, 0x1, !P1 ;  /* 0x000000011200780c */ /* 0x000fc80004f22270 */
[----:B------:R-:W-:Y:S01]  /*0300*/  PLOP3.LUT P0, PT, P1, P0, PT, 0xf8, 0x8f ;  /* 0x00000000008f781c */ /* 0x000fe20000f01f70 */
[----:B------:R-:W-:-:S03]  /*0310*/  IMAD.WIDE.U32 R18, R6, 0x4, R12 ;  /* 0x0000000406127825 */ /* 0x000fc600078e000c */
[----:B------:R-:W-:-:S05]  /*0320*/  SEL R25, RZ, 0x1, !P0 ;  /* 0x00000001ff197807 */ /* 0x000fca0004000000 */
[----:B------:R0:W-:Y:S04]  /*0330*/  STG.E desc[UR4][R18.64], R25 ;  /* 0x0000001912007986 */ /* 0x0001e8000c101904 */
[----:B------:R-:W2:Y:S04]  /*0340*/  LDG.E.64 R14, desc[UR4][R2.64+-0x8] ;  /* 0xfffff804020e7981 */ /* 0x000ea8000c1e1b00 */
[----:B------:R-:W3:Y:S04]  /*0350*/  LDG.E.64 R12, desc[UR4][R2.64] ;  /* 0x00000004020c7981 */ /* 0x000ee8000c1e1b00 */
[----:B------:R-:W4:Y:S01]  /*0360*/  LDG.E.64 R16, desc[UR4][R2.64+0x8] ;  /* 0x0000080402107981 */ /* 0x000f22000c1e1b00 */
[----:B--2---:R-:W-:-:S04]  /*0370*/  IMAD.WIDE.U32 R22, R6, 0x4, R14 ;  /* 0x0000000406167825 */ /* 0x004fc800078e000e */
[C---:B---3--:R-:W-:Y:S01]  /*0380*/  IMAD.WIDE.U32 R14, R6.reuse, 0x4, R12 ;  /* 0x00000004060e7825 */ /* 0x048fe200078e000c */
[----:B------:R-:W2:Y:S03]  /*0390*/  LDG.E R8, desc[UR4][R22.64] ;  /* 0x0000000416087981 */ /* 0x000ea6000c1e1900 */
[----:B----4-:R-:W-:Y:S01]  /*03a0*/  IMAD.WIDE.U32 R16, R6, 0x4, R16 ;  /* 0x0000000406107825 */ /* 0x010fe200078e0010 */
[----:B------:R-:W2:Y:S04]  /*03b0*/  LDG.E R21, desc[UR4][R22.64+0x4] ;  /* 0x0000040416157981 */ /* 0x000ea8000c1e1900 */
[----:B------:R-:W2:Y:S04]  /*03c0*/  LDG.E R20, desc[UR4][R22.64+0x8] ;  /* 0x0000080416147981 */ /* 0x000ea8000c1e1900 */
[----:B------:R-:W3:Y:S04]  /*03d0*/  LDG.E R27, desc[UR4][R14.64+0x8] ;  /* 0x000008040e1b7981 */ /* 0x000ee8000c1e1900 */
[----:B------:R-:W3:Y:S04]  /*03e0*/  LDG.E R24, desc[UR4][R16.64] ;  /* 0x0000000410187981 */ /* 0x000ee8000c1e1900 */
[----:B------:R-:W4:Y:S04]  /*03f0*/  LDG.E R10, desc[UR4][R16.64+0x4] ;  /* 0x00000404100a7981 */ /* 0x000f28000c1e1900 */
[----:B0-----:R-:W4:Y:S04]  /*0400*/  LDG.E R25, desc[UR4][R16.64+0x8] ;  /* 0x0000080410197981 */ /* 0x001f28000c1e1900 */
        /* <DEDUP_REMOVED lines=13> */
[----:B------:R-:W-:-:S04]  /*04e0*/  PLOP3.LUT P0, PT, P1, P0, PT, 0xf8, 0x8f ;  /* 0x00000000008f781c */ /* 0x000fc80000f01f70 */
[----:B------:R-:W-:Y:S02]  /*04f0*/  SEL R15, RZ, 0x1, !P0 ;  /* 0x00000001ff0f7807 */ /* 0x000fe40004000000 */
[----:B------:R-:W-:Y:S01]  /*0500*/  ISETP.NE.AND P0, PT, R11, R0, PT ;  /* 0x000000000b00720c */ /* 0x000fe20003f05270 */
[----:B------:R-:W-:-:S05]  /*0510*/  IMAD.WIDE.U32 R12, R6, 0x4, R12 ;  /* 0x00000004060c7825 */ /* 0x000fca00078e000c */
[----:B------:R0:W-:Y:S01]  /*0520*/  STG.E desc[UR4][R12.64+0x4], R15 ;  /* 0x0000040f0c007986 */ /* 0x0001e2000c101904 */
[C---:B------:R-:W-:Y:S02]  /*0530*/  VIADD R11, R6.reuse, 0x1 ;  /* 0x00000001060b7836 */ /* 0x040fe40000000000 */
[----:B------:R-:W-:-:S04]  /*0540*/  VIADD R6, R6, 0x2 ;  /* 0x0000000206067836 */ /* 0x000fc80000000000 */
[----:B------:R-:W-:Y:S05]  /*0550*/  @P0 BRA `(.L_x_1) ;  /* 0xfffffffc00000947 */ /* 0x000fea000383ffff */
[----:B------:R-:W-:-:S07]  /*0560*/  IMAD.MOV.U32 R11, RZ, RZ, R6 ;  /* 0x000000ffff0b7224 */ /* 0x000fce00078e0006 */
.L_x_0:
[----:B------:R-:W-:-:S04]  /*0570*/  LOP3.LUT R7, R7, 0x1, RZ, 0xc0, !PT ;  /* 0x0000000107077812 */ /* 0x000fc800078ec0ff */
[----:B------:R-:W-:-:S13]  /*0580*/  ISETP.NE.U32.AND P0, PT, R7, 0x1, PT ;  /* 0x000000010700780c */ /* 0x000fda0003f05070 */
[----:B------:R-:W-:Y:S05]  /*0590*/  @P0 EXIT ;  /* 0x000000000000094d */ /* 0x000fea0003800000 */
[----:B0-----:R-:W2:Y:S04]  /*05a0*/  LDG.E.64 R12, desc[UR4][R2.64+-0x8] ;  /* 0xfffff804020c7981 */ /* 0x001ea8000c1e1b00 */
[----:B------:R-:W3:Y:S04]  /*05b0*/  LDG.E.64 R6, desc[UR4][R2.64] ;  /* 0x0000000402067981 */ /* 0x000ee8000c1e1b00 */
[----:B------:R-:W4:Y:S04]  /*05c0*/  LDG.E.64 R20, desc[UR4][R2.64+0x8] ;  /* 0x0000080402147981 */ /* 0x000f28000c1e1b00 */
[----:B------:R-:W5:Y:S01]  /*05d0*/  LDG.E.64 R4, desc[UR4][R4.64] ;  /* 0x0000000404047981 */ /* 0x000f62000c1e1b00 */
[----:B--2---:R-:W-:-:S04]  /*05e0*/  IMAD.WIDE R14, R11, 0x4, R12 ;  /* 0x000000040b0e7825 */ /* 0x004fc800078e020c */
[C---:B------:R-:W-:Y:S01]  /*05f0*/  IMAD.WIDE.U32 R16, R11.reuse, 0x4, R12 ;  /* 0x000000040b107825 */ /* 0x040fe200078e000c */
[----:B------:R-:W2:Y:S03]  /*0600*/  LDG.E R0, desc[UR4][R14.64+-0x4] ;  /* 0xfffffc040e007981 */ /* 0x000ea6000c1e1900 */
[C---:B---3--:R-:W-:Y:S01]  /*0610*/  IMAD.WIDE.U32 R18, R11.reuse, 0x4, R6 ;  /* 0x000000040b127825 */ /* 0x048fe200078e0006 */
[----:B------:R-:W2:Y:S03]  /*0620*/  LDG.E R13, desc[UR4][R16.64] ;  /* 0x00000004100d7981 */ /* 0x000ea6000c1e1900 */
[C-C-:B----4-:R-:W-:Y:S01]  /*0630*/  IMAD.WIDE R22, R11.reuse, 0x4, R20.reuse ;  /* 0x000000040b167825 */ /* 0x150fe200078e0214 */
[----:B------:R-:W2:Y:S03]  /*0640*/  LDG.E R8, desc[UR4][R16.64+0x4] ;  /* 0x0000040410087981 */ /* 0x000ea6000c1e1900 */
[C---:B------:R-:W-:Y:S01]  /*0650*/  IMAD.WIDE.U32 R20, R11.reuse, 0x4, R20 ;  /* 0x000000040b147825 */ /* 0x040fe200078e0014 */
[----:B------:R-:W3:Y:S04]  /*0660*/  LDG.E R19, desc[UR4][R18.64+0x4] ;  /* 0x0000040412137981 */ /* 0x000ee8000c1e1900 */
[----:B------:R-:W3:Y:S01]  /*0670*/  LDG.E R22, desc[UR4][R22.64+-0x4] ;  /* 0xfffffc0416167981 */ /* 0x000ee2000c1e1900 */
[----:B------:R-:W-:-:S03]  /*0680*/  IMAD.WIDE R2, R11, 0x4, R6 ;  /* 0x000000040b027825 */ /* 0x000fc600078e0206 */
[----:B------:R-:W4:Y:S04]  /*0690*/  LDG.E R25, desc[UR4][R20.64] ;  /* 0x0000000414197981 */ /* 0x000f28000c1e1900 */
[----:B------:R-:W4:Y:S04]  /*06a0*/  LDG.E R10, desc[UR4][R20.64+0x4] ;  /* 0x00000404140a7981 */ /* 0x000f28000c1e1900 */
[----:B------:R-:W4:Y:S01]  /*06b0*/  LDG.E R3, desc[UR4][R2.64+-0x4] ;  /* 0xfffffc0402037981 */ /* 0x000f22000c1e1900 */
[----:B------:R-:W-:-:S06]  /*06c0*/  IMAD.WIDE R6, R9, 0x4, R6 ;  /* 0x0000000409067825 */ /* 0x000fcc00078e0206 */
[----:B------:R-:W4:Y:S01]  /*06d0*/  LDG.E R6, desc[UR4][R6.64] ;  /* 0x0000000406067981 */ /* 0x000f22000c1e1900 */
[----:B-----5:R-:W-:Y:S01]  /*06e0*/  IMAD.WIDE.U32 R4, R11, 0x4, R4 ;  /* 0x000000040b047825 */ /* 0x020fe200078e0004 */
[----:B--2---:R-:W-:-:S04]  /*06f0*/  IADD3 R0, PT, PT, R8, R13, R0 ;  /* 0x0000000d08007210 */ /* 0x004fc80007ffe000 */
[----:B---3--:R-:W-:-:S04]  /*0700*/  IADD3 R0, PT, PT, R22, R0, R19 ;  /* 0x0000000016007210 */ /* 0x008fc80007ffe013 */
[----:B----4-:R-:W-:-:S05]  /*0710*/  IADD3 R0, PT, PT, R10, R0, R25 ;  /* 0x000000000a007210 */ /* 0x010fca0007ffe019 */
[----:B------:R-:W-:-:S05]  /*0720*/  IMAD.IADD R0, R0, 0x1, R3 ;  /* 0x0000000100007824 */ /* 0x000fca00078e0203 */
[C---:B------:R-:W-:Y:S02]  /*0730*/  LOP3.LUT R8, R0.reuse, 0xfffffffe, RZ, 0xc0, !PT ;  /* 0xfffffffe00087812 */ /* 0x040fe400078ec0ff */
[----:B------:R-:W-:Y:S02]  /*0740*/  ISETP.NE.AND P0, PT, R0, 0x3, PT ;  /* 0x000000030000780c */ /* 0x000fe40003f05270 */
[----:B------:R-:W-:Y:S02]  /*0750*/  ISETP.NE.AND P1, PT, R8, 0x2, PT ;  /* 0x000000020800780c */ /* 0x000fe40003f25270 */
[C---:B------:R-:W-:Y:S02]  /*0760*/  ISETP.EQ.AND P0, PT, R6.reuse, RZ, !P0 ;  /* 0x000000ff0600720c */ /* 0x040fe40004702270 */
[----:B------:R-:W-:-:S04]  /*0770*/  ISETP.EQ.AND P1, PT, R6, 0x1, !P1 ;  /* 0x000000010600780c */ /* 0x000fc80004f22270 */
[----:B------:R-:W-:-:S04]  /*0780*/  PLOP3.LUT P0, PT, P1, P0, PT, 0xf8, 0x8f ;  /* 0x00000000008f781c */ /* 0x000fc80000f01f70 */
[----:B------:R-:W-:-:S05]  /*0790*/  SEL R3, RZ, 0x1, !P0 ;  /* 0x00000001ff037807 */ /* 0x000fca0004000000 */
[----:B------:R-:W-:Y:S01]  /*07a0*/  STG.E desc[UR4][R4.64], R3 ;  /* 0x0000000304007986 */ /* 0x000fe2000c101904 */
[----:B------:R-:W-:Y:S05]  /*07b0*/  EXIT ;  /* 0x000000000000794d */ /* 0x000fea0003800000 */
.L_x_2:
[----:B------:R-:W-:-:S00]  /*07c0*/  BRA `(.L_x_2) ;  /* 0xfffffffc00fc7947 */ /* 0x000fc0000383ffff */
[----:B------:R-:W-:-:S00]  /*07d0*/  NOP ;  /* 0x0000000000007918 */ /* 0x000fc00000000000 */
        /* <DEDUP_REMOVED lines=10> */
.L_x_3:


//--------------------- .nv.shared.reserved.0     --------------------------
	.section	.nv.shared.reserved.0,"aw",@nobits
	.weak		__nv_reservedSMEM_offset_0_alias
	.size		__nv_reservedSMEM_offset_0_alias, 0, 64
	.other		__nv_reservedSMEM_offset_0_alias,@"STO_CUDA_RESERVED_SHARED STV_DEFAULT"
__nv_reservedSMEM_offset_0_alias:
	.zero		0
	.zero		64


//--------------------- .nv.constant0._Z9next_turnPPiS0_ii --------------------------
	.section	.nv.constant0._Z9next_turnPPiS0_ii,"a",@progbits
	.sectionflags	@""
	.align	4
.nv.constant0._Z9next_turnPPiS0_ii:
	.zero		920


//--------------------- SYMBOLS --------------------------

	.type		.nv.reservedSmem.offset0,@object
	.size		.nv.reservedSmem.offset0,0x4
